//
// Generated by NVIDIA NVVM Compiler
//
// Compiler Build ID: CL-36424714
// Cuda compilation tools, release 13.0, V13.0.88
// Based on NVVM 20.0.0
//

.version 9.0
.target sm_100
.address_size 64

	// .globl	_Z10boyerMoorePKciS0_iPi

.visible .entry _Z10boyerMoorePKciS0_iPi(
	.param .u64 .ptr .align 1 _Z10boyerMoorePKciS0_iPi_param_0,
	.param .u32 _Z10boyerMoorePKciS0_iPi_param_1,
	.param .u64 .ptr .align 1 _Z10boyerMoorePKciS0_iPi_param_2,
	.param .u32 _Z10boyerMoorePKciS0_iPi_param_3,
	.param .u64 .ptr .align 1 _Z10boyerMoorePKciS0_iPi_param_4
)
{
	.local .align 16 .b8 	__local_depot0[1024];
	.reg .b64 	%SP;
	.reg .b64 	%SPL;
	.reg .pred 	%p<15>;
	.reg .b16 	%rs<3>;
	.reg .b32 	%r<112>;
	.reg .b64 	%rd<88>;

	mov.u64 	%SPL, __local_depot0;
	ld.param.u64 	%rd7, [_Z10boyerMoorePKciS0_iPi_param_0];
	ld.param.u32 	%r28, [_Z10boyerMoorePKciS0_iPi_param_1];
	ld.param.u64 	%rd9, [_Z10boyerMoorePKciS0_iPi_param_2];
	ld.param.u32 	%r27, [_Z10boyerMoorePKciS0_iPi_param_3];
	ld.param.u64 	%rd8, [_Z10boyerMoorePKciS0_iPi_param_4];
	cvta.to.global.u64 	%rd1, %rd9;
	add.u64 	%rd2, %SPL, 0;
	mov.u32 	%r29, %ctaid.x;
	mov.u32 	%r30, %ntid.x;
	mov.u32 	%r31, %tid.x;
	mad.lo.s32 	%r110, %r29, %r30, %r31;
	sub.s32 	%r2, %r28, %r27;
	setp.gt.s32 	%p1, %r110, %r2;
	@%p1 bra 	$L__BB0_20;
	st.local.v4.u32 	[%rd2], {%r27, %r27, %r27, %r27};
	st.local.v4.u32 	[%rd2+16], {%r27, %r27, %r27, %r27};
	st.local.v4.u32 	[%rd2+32], {%r27, %r27, %r27, %r27};
	st.local.v4.u32 	[%rd2+48], {%r27, %r27, %r27, %r27};
	st.local.v4.u32 	[%rd2+64], {%r27, %r27, %r27, %r27};
	st.local.v4.u32 	[%rd2+80], {%r27, %r27, %r27, %r27};
	st.local.v4.u32 	[%rd2+96], {%r27, %r27, %r27, %r27};
	st.local.v4.u32 	[%rd2+112], {%r27, %r27, %r27, %r27};
	st.local.v4.u32 	[%rd2+128], {%r27, %r27, %r27, %r27};
	st.local.v4.u32 	[%rd2+144], {%r27, %r27, %r27, %r27};
	st.local.v4.u32 	[%rd2+160], {%r27, %r27, %r27, %r27};
	st.local.v4.u32 	[%rd2+176], {%r27, %r27, %r27, %r27};
	st.local.v4.u32 	[%rd2+192], {%r27, %r27, %r27, %r27};
	st.local.v4.u32 	[%rd2+208], {%r27, %r27, %r27, %r27};
	st.local.v4.u32 	[%rd2+224], {%r27, %r27, %r27, %r27};
	st.local.v4.u32 	[%rd2+240], {%r27, %r27, %r27, %r27};
	st.local.v4.u32 	[%rd2+256], {%r27, %r27, %r27, %r27};
	st.local.v4.u32 	[%rd2+272], {%r27, %r27, %r27, %r27};
	st.local.v4.u32 	[%rd2+288], {%r27, %r27, %r27, %r27};
	st.local.v4.u32 	[%rd2+304], {%r27, %r27, %r27, %r27};
	st.local.v4.u32 	[%rd2+320], {%r27, %r27, %r27, %r27};
	st.local.v4.u32 	[%rd2+336], {%r27, %r27, %r27, %r27};
	st.local.v4.u32 	[%rd2+352], {%r27, %r27, %r27, %r27};
	st.local.v4.u32 	[%rd2+368], {%r27, %r27, %r27, %r27};
	st.local.v4.u32 	[%rd2+384], {%r27, %r27, %r27, %r27};
	st.local.v4.u32 	[%rd2+400], {%r27, %r27, %r27, %r27};
	st.local.v4.u32 	[%rd2+416], {%r27, %r27, %r27, %r27};
	st.local.v4.u32 	[%rd2+432], {%r27, %r27, %r27, %r27};
	st.local.v4.u32 	[%rd2+448], {%r27, %r27, %r27, %r27};
	st.local.v4.u32 	[%rd2+464], {%r27, %r27, %r27, %r27};
	st.local.v4.u32 	[%rd2+480], {%r27, %r27, %r27, %r27};
	st.local.v4.u32 	[%rd2+496], {%r27, %r27, %r27, %r27};
	add.s32 	%r5, %r27, -1;
	setp.gt.s32 	%p2, %r27, 1;
	@%p2 bra 	$L__BB0_2;
	bra.uni 	$L__BB0_14;
$L__BB0_2:
	add.s32 	%r33, %r27, -2;
	and.b32  	%r3, %r5, 15;
	setp.lt.u32 	%p3, %r33, 15;
	mov.b32 	%r103, 0;
	@%p3 bra 	$L__BB0_5;
	and.b32  	%r103, %r5, -16;
	mov.b32 	%r108, 0;
$L__BB0_4:
	.pragma "nounroll";
	not.b32 	%r35, %r108;
	add.s32 	%r36, %r27, %r35;
	cvt.u64.u32 	%rd11, %r108;
	add.s64 	%rd12, %rd1, %rd11;
	ld.global.s8 	%r37, [%rd12];
	mul.wide.s32 	%rd13, %r37, 4;
	add.s64 	%rd14, %rd2, %rd13;
	st.local.u32 	[%rd14], %r36;
	sub.s32 	%r38, %r27, %r108;
	add.s32 	%r39, %r38, -2;
	ld.global.s8 	%r40, [%rd12+1];
	mul.wide.s32 	%rd15, %r40, 4;
	add.s64 	%rd16, %rd2, %rd15;
	st.local.u32 	[%rd16], %r39;
	add.s32 	%r41, %r38, -3;
	ld.global.s8 	%r42, [%rd12+2];
	mul.wide.s32 	%rd17, %r42, 4;
	add.s64 	%rd18, %rd2, %rd17;
	st.local.u32 	[%rd18], %r41;
	add.s32 	%r43, %r38, -4;
	ld.global.s8 	%r44, [%rd12+3];
	mul.wide.s32 	%rd19, %r44, 4;
	add.s64 	%rd20, %rd2, %rd19;
	st.local.u32 	[%rd20], %r43;
	add.s32 	%r45, %r38, -5;
	ld.global.s8 	%r46, [%rd12+4];
	mul.wide.s32 	%rd21, %r46, 4;
	add.s64 	%rd22, %rd2, %rd21;
	st.local.u32 	[%rd22], %r45;
	add.s32 	%r47, %r38, -6;
	ld.global.s8 	%r48, [%rd12+5];
	mul.wide.s32 	%rd23, %r48, 4;
	add.s64 	%rd24, %rd2, %rd23;
	st.local.u32 	[%rd24], %r47;
	add.s32 	%r49, %r38, -7;
	ld.global.s8 	%r50, [%rd12+6];
	mul.wide.s32 	%rd25, %r50, 4;
	add.s64 	%rd26, %rd2, %rd25;
	st.local.u32 	[%rd26], %r49;
	add.s32 	%r51, %r38, -8;
	ld.global.s8 	%r52, [%rd12+7];
	mul.wide.s32 	%rd27, %r52, 4;
	add.s64 	%rd28, %rd2, %rd27;
	st.local.u32 	[%rd28], %r51;
	add.s32 	%r53, %r38, -9;
	ld.global.s8 	%r54, [%rd12+8];
	mul.wide.s32 	%rd29, %r54, 4;
	add.s64 	%rd30, %rd2, %rd29;
	st.local.u32 	[%rd30], %r53;
	add.s32 	%r55, %r38, -10;
	ld.global.s8 	%r56, [%rd12+9];
	mul.wide.s32 	%rd31, %r56, 4;
	add.s64 	%rd32, %rd2, %rd31;
	st.local.u32 	[%rd32], %r55;
	add.s32 	%r57, %r38, -11;
	ld.global.s8 	%r58, [%rd12+10];
	mul.wide.s32 	%rd33, %r58, 4;
	add.s64 	%rd34, %rd2, %rd33;
	st.local.u32 	[%rd34], %r57;
	add.s32 	%r59, %r38, -12;
	ld.global.s8 	%r60, [%rd12+11];
	mul.wide.s32 	%rd35, %r60, 4;
	add.s64 	%rd36, %rd2, %rd35;
	st.local.u32 	[%rd36], %r59;
	add.s32 	%r61, %r38, -13;
	ld.global.s8 	%r62, [%rd12+12];
	mul.wide.s32 	%rd37, %r62, 4;
	add.s64 	%rd38, %rd2, %rd37;
	st.local.u32 	[%rd38], %r61;
	add.s32 	%r63, %r38, -14;
	ld.global.s8 	%r64, [%rd12+13];
	mul.wide.s32 	%rd39, %r64, 4;
	add.s64 	%rd40, %rd2, %rd39;
	st.local.u32 	[%rd40], %r63;
	add.s32 	%r65, %r38, -15;
	ld.global.s8 	%r66, [%rd12+14];
	mul.wide.s32 	%rd41, %r66, 4;
	add.s64 	%rd42, %rd2, %rd41;
	st.local.u32 	[%rd42], %r65;
	add.s32 	%r67, %r38, -16;
	ld.global.s8 	%r68, [%rd12+15];
	mul.wide.s32 	%rd43, %r68, 4;
	add.s64 	%rd44, %rd2, %rd43;
	st.local.u32 	[%rd44], %r67;
	add.s32 	%r108, %r108, 16;
	setp.eq.s32 	%p4, %r108, %r103;
	@%p4 bra 	$L__BB0_5;
	bra.uni 	$L__BB0_4;
$L__BB0_5:
	setp.eq.s32 	%p5, %r3, 0;
	@%p5 bra 	$L__BB0_14;
	and.b32  	%r7, %r5, 7;
	setp.lt.u32 	%p6, %r3, 8;
	@%p6 bra 	$L__BB0_8;
	not.b32 	%r69, %r103;
	add.s32 	%r70, %r27, %r69;
	cvt.u64.u32 	%rd45, %r103;
	add.s64 	%rd46, %rd1, %rd45;
	ld.global.s8 	%r71, [%rd46];
	mul.wide.s32 	%rd47, %r71, 4;
	add.s64 	%rd48, %rd2, %rd47;
	st.local.u32 	[%rd48], %r70;
	sub.s32 	%r72, %r27, %r103;
	add.s32 	%r73, %r72, -2;
	ld.global.s8 	%r74, [%rd46+1];
	mul.wide.s32 	%rd49, %r74, 4;
	add.s64 	%rd50, %rd2, %rd49;
	st.local.u32 	[%rd50], %r73;
	add.s32 	%r75, %r72, -3;
	ld.global.s8 	%r76, [%rd46+2];
	mul.wide.s32 	%rd51, %r76, 4;
	add.s64 	%rd52, %rd2, %rd51;
	st.local.u32 	[%rd52], %r75;
	add.s32 	%r77, %r72, -4;
	ld.global.s8 	%r78, [%rd46+3];
	mul.wide.s32 	%rd53, %r78, 4;
	add.s64 	%rd54, %rd2, %rd53;
	st.local.u32 	[%rd54], %r77;
	add.s32 	%r79, %r72, -5;
	ld.global.s8 	%r80, [%rd46+4];
	mul.wide.s32 	%rd55, %r80, 4;
	add.s64 	%rd56, %rd2, %rd55;
	st.local.u32 	[%rd56], %r79;
	add.s32 	%r81, %r72, -6;
	ld.global.s8 	%r82, [%rd46+5];
	mul.wide.s32 	%rd57, %r82, 4;
	add.s64 	%rd58, %rd2, %rd57;
	st.local.u32 	[%rd58], %r81;
	add.s32 	%r83, %r72, -7;
	ld.global.s8 	%r84, [%rd46+6];
	mul.wide.s32 	%rd59, %r84, 4;
	add.s64 	%rd60, %rd2, %rd59;
	st.local.u32 	[%rd60], %r83;
	add.s32 	%r85, %r72, -8;
	ld.global.s8 	%r86, [%rd46+7];
	mul.wide.s32 	%rd61, %r86, 4;
	add.s64 	%rd62, %rd2, %rd61;
	st.local.u32 	[%rd62], %r85;
	add.s32 	%r103, %r103, 8;
$L__BB0_8:
	setp.eq.s32 	%p7, %r7, 0;
	@%p7 bra 	$L__BB0_14;
	and.b32  	%r10, %r5, 3;
	setp.lt.u32 	%p8, %r7, 4;
	@%p8 bra 	$L__BB0_11;
	not.b32 	%r87, %r103;
	add.s32 	%r88, %r27, %r87;
	cvt.u64.u32 	%rd63, %r103;
	add.s64 	%rd64, %rd1, %rd63;
	ld.global.s8 	%r89, [%rd64];
	mul.wide.s32 	%rd65, %r89, 4;
	add.s64 	%rd66, %rd2, %rd65;
	st.local.u32 	[%rd66], %r88;
	sub.s32 	%r90, %r27, %r103;
	add.s32 	%r91, %r90, -2;
	ld.global.s8 	%r92, [%rd64+1];
	mul.wide.s32 	%rd67, %r92, 4;
	add.s64 	%rd68, %rd2, %rd67;
	st.local.u32 	[%rd68], %r91;
	add.s32 	%r93, %r90, -3;
	ld.global.s8 	%r94, [%rd64+2];
	mul.wide.s32 	%rd69, %r94, 4;
	add.s64 	%rd70, %rd2, %rd69;
	st.local.u32 	[%rd70], %r93;
	add.s32 	%r95, %r90, -4;
	ld.global.s8 	%r96, [%rd64+3];
	mul.wide.s32 	%rd71, %r96, 4;
	add.s64 	%rd72, %rd2, %rd71;
	st.local.u32 	[%rd72], %r95;
	add.s32 	%r103, %r103, 4;
$L__BB0_11:
	setp.eq.s32 	%p9, %r10, 0;
	@%p9 bra 	$L__BB0_14;
	cvt.u64.u32 	%rd73, %r103;
	add.s64 	%rd87, %rd1, %rd73;
	sub.s32 	%r107, %r27, %r103;
	neg.s32 	%r106, %r10;
$L__BB0_13:
	.pragma "nounroll";
	add.s32 	%r107, %r107, -1;
	ld.global.s8 	%r97, [%rd87];
	mul.wide.s32 	%rd74, %r97, 4;
	add.s64 	%rd75, %rd2, %rd74;
	st.local.u32 	[%rd75], %r107;
	add.s64 	%rd87, %rd87, 1;
	add.s32 	%r106, %r106, 1;
	setp.ne.s32 	%p10, %r106, 0;
	@%p10 bra 	$L__BB0_13;
$L__BB0_14:
	setp.lt.s32 	%p11, %r2, 0;
	@%p11 bra 	$L__BB0_20;
	cvta.to.global.u64 	%rd6, %rd7;
	mov.b32 	%r109, 0;
$L__BB0_16:
	cvt.s64.s32 	%rd81, %r110;
	mov.u32 	%r111, %r27;
$L__BB0_17:
	setp.lt.s32 	%p12, %r111, 1;
	@%p12 bra 	$L__BB0_21;
	add.s32 	%r24, %r111, -1;
	cvt.u64.u32 	%rd79, %r24;
	add.s64 	%rd80, %rd1, %rd79;
	ld.global.u8 	%rs2, [%rd80];
	cvt.u64.u32 	%rd82, %r111;
	add.s64 	%rd83, %rd82, %rd81;
	add.s64 	%rd84, %rd6, %rd83;
	ld.global.u8 	%rs1, [%rd84+-1];
	setp.eq.s16 	%p13, %rs2, %rs1;
	mov.u32 	%r111, %r24;
	@%p13 bra 	$L__BB0_17;
	cvt.u32.u16 	%r100, %rs1;
	cvt.s32.s8 	%r101, %r100;
	mul.wide.s32 	%rd85, %r101, 4;
	add.s64 	%rd86, %rd2, %rd85;
	ld.local.u32 	%r102, [%rd86];
	add.s32 	%r109, %r102, %r109;
	add.s32 	%r110, %r109, %r110;
	setp.le.s32 	%p14, %r109, %r2;
	@%p14 bra 	$L__BB0_16;
$L__BB0_20:
	ret;
$L__BB0_21:
	cvta.to.global.u64 	%rd76, %rd8;
	mul.wide.s32 	%rd77, %r110, 4;
	add.s64 	%rd78, %rd76, %rd77;
	mov.b32 	%r99, 1;
	st.global.u32 	[%rd78], %r99;
	bra.uni 	$L__BB0_20;

}


// ===== COMPILED SASS (sm_100) =====

	.target	sm_100

	.elftype	@"ET_EXEC"


//--------------------- .note.nv.tkinfo           --------------------------
	.section	.note.nv.tkinfo,"",@"SHT_NOTE"
	.sectionflags	@"SHF_NOTE_NV_TKINFO"
	.tkinfo
        /*0018*/ 	.word	0x00000002
        /*0030*/ 	.string	""
        /*0030*/ 	.string	"ptxas"
        /*0030*/ 	.string	"Cuda compilation tools, release 13.0, V13.0.88"
        /*0030*/ 	.string	"Build cuda_13.0.r13.0/compiler.36424714_0"
        /*0030*/ 	.string	"-arch sm_100 -m 64 "



//--------------------- .note.nv.cuinfo           --------------------------
	.section	.note.nv.cuinfo,"",@"SHT_NOTE"
	.sectionflags	@"SHF_NOTE_NV_CUINFO"
        /*0018*/ 	.short	0x0002
        /*001a*/ 	.short	0x0064
        /*001c*/ 	.short	0x0082
	.zero		2


//--------------------- .nv.info                  --------------------------
	.section	.nv.info,"",@"SHT_CUDA_INFO"
	.align	4


	//----- nvinfo : EIATTR_REGCOUNT
	.align		4
        /*0000*/ 	.byte	0x04, 0x2f
        /*0002*/ 	.short	(.L_1 - .L_0)
	.align		4
.L_0:
        /*0004*/ 	.word	index@(_Z10boyerMoorePKciS0_iPi)
        /*0008*/ 	.word	0x00000020


	//----- nvinfo : EIATTR_FRAME_SIZE
	.align		4
.L_1:
        /*000c*/ 	.byte	0x04, 0x11
        /*000e*/ 	.short	(.L_3 - .L_2)
	.align		4
.L_2:
        /*0010*/ 	.word	index@(_Z10boyerMoorePKciS0_iPi)
        /*0014*/ 	.word	0x00000400


	//----- nvinfo : EIATTR_MIN_STACK_SIZE
	.align		4
.L_3:
        /*0018*/ 	.byte	0x04, 0x12
        /*001a*/ 	.short	(.L_5 - .L_4)
	.align		4
.L_4:
        /*001c*/ 	.word	index@(_Z10boyerMoorePKciS0_iPi)
        /*0020*/ 	.word	0x00000400
.L_5:


//--------------------- .nv.compat                --------------------------
	.section	.nv.compat,"",@"SHT_CUDA_COMPAT_INFO"
	.align	4
        /*0000*/ 	.byte	0x02, 0x09, 0x00, 0x00, 0x02, 0x02, 0x01, 0x00, 0x02, 0x05, 0x05, 0x00, 0x03, 0x07, 0x01, 0x01
        /*0010*/ 	.byte	0x02, 0x03, 0x00, 0x00, 0x02, 0x06, 0x01, 0x00, 0x04, 0x0b, 0x08, 0x00, 0x09, 0x00, 0x00, 0x00
        /*0020*/ 	.byte	0x00, 0x00, 0x00, 0x00


//--------------------- .nv.info._Z10boyerMoorePKciS0_iPi --------------------------
	.section	.nv.info._Z10boyerMoorePKciS0_iPi,"",@"SHT_CUDA_INFO"
	.sectionflags	@""
	.align	4


	//----- nvinfo : EIATTR_CUDA_API_VERSION
	.align		4
        /*0000*/ 	.byte	0x04, 0x37
        /*0002*/ 	.short	(.L_7 - .L_6)
.L_6:
        /*0004*/ 	.word	0x00000082


	//----- nvinfo : EIATTR_KPARAM_INFO
	.align		4
.L_7:
        /*0008*/ 	.byte	0x04, 0x17
        /*000a*/ 	.short	(.L_9 - .L_8)
.L_8:
        /*000c*/ 	.word	0x00000000
        /*0010*/ 	.short	0x0004
        /*0012*/ 	.short	0x0020
        /*0014*/ 	.byte	0x00, 0xf5, 0x21, 0x00


	//----- nvinfo : EIATTR_KPARAM_INFO
	.align		4
.L_9:
        /*0018*/ 	.byte	0x04, 0x17
        /*001a*/ 	.short	(.L_11 - .L_10)
.L_10:
        /*001c*/ 	.word	0x00000000
        /*0020*/ 	.short	0x0003
        /*0022*/ 	.short	0x0018
        /*0024*/ 	.byte	0x00, 0xf0, 0x11, 0x00


	//----- nvinfo : EIATTR_KPARAM_INFO
	.align		4
.L_11:
        /*0028*/ 	.byte	0x04, 0x17
        /*002a*/ 	.short	(.L_13 - .L_12)
.L_12:
        /*002c*/ 	.word	0x00000000
        /*0030*/ 	.short	0x0002
        /*0032*/ 	.short	0x0010
        /*0034*/ 	.byte	0x00, 0xf5, 0x21, 0x00


	//----- nvinfo : EIATTR_KPARAM_INFO
	.align		4
.L_13:
        /*0038*/ 	.byte	0x04, 0x17
        /*003a*/ 	.short	(.L_15 - .L_14)
.L_14:
        /*003c*/ 	.word	0x00000000
        /*0040*/ 	.short	0x0001
        /*0042*/ 	.short	0x0008
        /*0044*/ 	.byte	0x00, 0xf0, 0x11, 0x00


	//----- nvinfo : EIATTR_KPARAM_INFO
	.align		4
.L_15:
        /*0048*/ 	.byte	0x04, 0x17
        /*004a*/ 	.short	(.L_17 - .L_16)
.L_16:
        /*004c*/ 	.word	0x00000000
        /*0050*/ 	.short	0x0000
        /*0052*/ 	.short	0x0000
        /*0054*/ 	.byte	0x00, 0xf5, 0x21, 0x00


	//----- nvinfo : EIATTR_SPARSE_MMA_MASK
	.align		4
.L_17:
        /*0058*/ 	.byte	0x03, 0x50
        /*005a*/ 	.short	0x0000


	//----- nvinfo : EIATTR_MAXREG_COUNT
	.align		4
        /*005c*/ 	.byte	0x03, 0x1b
        /*005e*/ 	.short	0x00ff


	//----- nvinfo : EIATTR_MERCURY_ISA_VERSION
	.align		4
        /*0060*/ 	.byte	0x03, 0x5f
        /*0062*/ 	.short	0x0101


	//----- nvinfo : EIATTR_VRC_CTA_INIT_COUNT
	.align		4
        /*0064*/ 	.byte	0x02, 0x4a
	.zero		1
	.zero		1


	//----- nvinfo : EIATTR_EXIT_INSTR_OFFSETS
	.align		4
        /*0068*/ 	.byte	0x04, 0x1c
        /*006a*/ 	.short	(.L_19 - .L_18)


	//   ....[0]....
.L_18:
        /*006c*/ 	.word	0x000000b0


	//   ....[1]....
        /*0070*/ 	.word	0x00000ee0


	//   ....[2]....
        /*0074*/ 	.word	0x000010c0


	//   ....[3]....
        /*0078*/ 	.word	0x00001120


	//----- nvinfo : EIATTR_CRS_STACK_SIZE
	.align		4
.L_19:
        /*007c*/ 	.byte	0x04, 0x1e
        /*007e*/ 	.short	(.L_21 - .L_20)
.L_20:
        /*0080*/ 	.word	0x00000000


	//----- nvinfo : EIATTR_CBANK_PARAM_SIZE
	.align		4
.L_21:
        /*0084*/ 	.byte	0x03, 0x19
        /*0086*/ 	.short	0x0028


	//----- nvinfo : EIATTR_PARAM_CBANK
	.align		4
        /*0088*/ 	.byte	0x04, 0x0a
        /*008a*/ 	.short	(.L_23 - .L_22)
	.align		4
.L_22:
        /*008c*/ 	.word	index@(.nv.constant0._Z10boyerMoorePKciS0_iPi)
        /*0090*/ 	.short	0x0380
        /*0092*/ 	.short	0x0028


	//----- nvinfo : EIATTR_SW_WAR
	.align		4
.L_23:
        /*0094*/ 	.byte	0x04, 0x36
        /*0096*/ 	.short	(.L_25 - .L_24)
.L_24:
        /*0098*/ 	.word	0x00000008
.L_25:


//--------------------- .nv.callgraph             --------------------------
	.section	.nv.callgraph,"",@"SHT_CUDA_CALLGRAPH"
	.align	4
	.sectionentsize	8
	.align		4
        /*0000*/ 	.word	0x00000000
	.align		4
        /*0004*/ 	.word	0xffffffff
	.align		4
        /*0008*/ 	.word	0x00000000
	.align		4
        /*000c*/ 	.word	0xfffffffe
	.align		4
        /*0010*/ 	.word	0x00000000
	.align		4
        /*0014*/ 	.word	0xfffffffd
	.align		4
        /*0018*/ 	.word	0x00000000
	.align		4
        /*001c*/ 	.word	0xfffffffc


//--------------------- .text._Z10boyerMoorePKciS0_iPi --------------------------
	.section	.text._Z10boyerMoorePKciS0_iPi,"ax",@progbits
	.align	128
        .global         _Z10boyerMoorePKciS0_iPi
        .type           _Z10boyerMoorePKciS0_iPi,@function
        .size           _Z10boyerMoorePKciS0_iPi,(.L_x_12 - _Z10boyerMoorePKciS0_iPi)
        .other          _Z10boyerMoorePKciS0_iPi,@"STO_CUDA_ENTRY STV_DEFAULT"
_Z10boyerMoorePKciS0_iPi:
.text._Z10boyerMoorePKciS0_iPi:
[----:B------:R-:W0:Y:S01]  /*0000*/  LDC R1, c[0x0][0x37c] ;  /* 0x0000df00ff017b82 */ /* 0x000e220000000800 */
[----:B------:R-:W1:Y:S07]  /*0010*/  S2R R0, SR_TID.X ;  /* 0x0000000000007919 */ /* 0x000e6e0000002100 */
[----:B------:R-:W1:Y:S01]  /*0020*/  S2UR UR4, SR_CTAID.X ;  /* 0x00000000000479c3 */ /* 0x000e620000002500 */
[----:B------:R-:W2:Y:S01]  /*0030*/  LDCU UR6, c[0x0][0x398] ;  /* 0x00007300ff0677ac */ /* 0x000ea20008000800 */
[----:B0-----:R-:W-:Y:S01]  /*0040*/  VIADD R1, R1, 0xfffffc00 ;  /* 0xfffffc0001017836 */ /* 0x001fe20000000000 */
[----:B------:R-:W0:Y:S05]  /*0050*/  LDCU UR5, c[0x0][0x388] ;  /* 0x00007100ff0577ac */ /* 0x000e2a0008000800 */
[----:B------:R-:W1:Y:S01]  /*0060*/  LDC R3, c[0x0][0x360] ;  /* 0x0000d800ff037b82 */ /* 0x000e620000000800 */
[----:B--2---:R-:W-:-:S02]  /*0070*/  IMAD.U32 R20, RZ, RZ, UR6 ;  /* 0x00000006ff147e24 */ /* 0x004fc4000f8e00ff */
[----:B-1----:R-:W-:-:S03]  /*0080*/  IMAD R3, R3, UR4, R0 ;  /* 0x0000000403037c24 */ /* 0x002fc6000f8e0200 */
[----:B0-----:R-:W-:-:S04]  /*0090*/  IADD3 R0, PT, PT, -R20, UR5, RZ ;  /* 0x0000000514007c10 */ /* 0x001fc8000fffe1ff */
[----:B------:R-:W-:-:S13]  /*00a0*/  ISETP.GT.AND P0, PT, R3, R0, PT ;  /* 0x000000000300720c */ /* 0x000fda0003f04270 */
[----:B------:R-:W-:Y:S05]  /*00b0*/  @P0 EXIT ;  /* 0x000000000000094d */ /* 0x000fea0003800000 */
[-C--:B------:R-:W-:Y:S01]  /*00c0*/  MOV R21, R20.reuse ;  /* 0x0000001400157202 */ /* 0x080fe20000000f00 */
[--C-:B------:R-:W-:Y:S01]  /*00d0*/  IMAD.MOV.U32 R22, RZ, RZ, R20.reuse ;  /* 0x000000ffff167224 */ /* 0x100fe200078e0014 */
        /* <DEDUP_REMOVED lines=10> */
[----:B------:R-:W-:Y:S01]  /*0180*/  MOV R15, R20 ;  /* 0x00000014000f7202 */ /* 0x000fe20000000f00 */
[--C-:B------:R-:W-:Y:S01]  /*0190*/  IMAD.MOV.U32 R7, RZ, RZ, R20.reuse ;  /* 0x000000ffff077224 */ /* 0x100fe200078e0014 */
[----:B------:R0:W-:Y:S01]  /*01a0*/  STL.128 [R1+0x10], R20 ;  /* 0x0000101401007387 */ /* 0x0001e20000100c00 */
[--C-:B------:R-:W-:Y:S01]  /*01b0*/  IMAD.MOV.U32 R8, RZ, RZ, R20.reuse ;  /* 0x000000ffff087224 */ /* 0x100fe200078e0014 */
[----:B------:R-:W-:Y:S01]  /*01c0*/  ISETP.GT.AND P0, PT, R20, 0x1, PT ;  /* 0x000000011400780c */ /* 0x000fe20003f04270 */
[--C-:B------:R-:W-:Y:S01]  /*01d0*/  IMAD.MOV.U32 R10, RZ, RZ, R20.reuse ;  /* 0x000000ffff0a7224 */ /* 0x100fe200078e0014 */
[----:B------:R0:W-:Y:S01]  /*01e0*/  STL.128 [R1+0x20], R16 ;  /* 0x0000201001007387 */ /* 0x0001e20000100c00 */
[--C-:B------:R-:W-:Y:S01]  /*01f0*/  IMAD.MOV.U32 R11, RZ, RZ, R20.reuse ;  /* 0x000000ffff0b7224 */ /* 0x100fe200078e0014 */
[----:B------:R-:W1:Y:S01]  /*0200*/  LDCU.64 UR6, c[0x0][0x358] ;  /* 0x00006b00ff0677ac */ /* 0x000e620008000a00 */
[--C-:B------:R-:W-:Y:S01]  /*0210*/  IMAD.MOV.U32 R13, RZ, RZ, R20.reuse ;  /* 0x000000ffff0d7224 */ /* 0x100fe200078e0014 */
[----:B------:R0:W-:Y:S01]  /*0220*/  STL.128 [R1+0x30], R4 ;  /* 0x0000300401007387 */ /* 0x0001e20000100c00 */
[----:B------:R-:W-:-:S02]  /*0230*/  IMAD.MOV.U32 R14, RZ, RZ, R20 ;  /* 0x000000ffff0e7224 */ /* 0x000fc400078e0014 */
[----:B------:R-:W-:Y:S01]  /*0240*/  IMAD.MOV.U32 R2, RZ, RZ, R1 ;  /* 0x000000ffff027224 */ /* 0x000fe200078e0001 */
[----:B------:R0:W-:Y:S04]  /*0250*/  STL.128 [R1+0x40], R8 ;  /* 0x0000400801007387 */ /* 0x0001e80000100c00 */
        /* <DEDUP_REMOVED lines=27> */
[----:B------:R0:W-:Y:S01]  /*0410*/  STL.128 [R1], R20 ;  /* 0x0000001401007387 */ /* 0x0001e20000100c00 */
[----:B-1----:R-:W-:Y:S05]  /*0420*/  @!P0 BRA `(.L_x_0) ;  /* 0x0000000800a88947 */ /* 0x002fea0003800000 */
[C---:B0-----:R-:W-:Y:S01]  /*0430*/  IADD3 R4, PT, PT, R20.reuse, -0x2, RZ ;  /* 0xfffffffe14047810 */ /* 0x041fe20007ffe0ff */
[----:B------:R-:W-:Y:S02]  /*0440*/  VIADD R6, R20, 0xffffffff ;  /* 0xffffffff14067836 */ /* 0x000fe40000000000 */
[----:B------:R-:W-:Y:S01]  /*0450*/  IMAD.MOV.U32 R7, RZ, RZ, RZ ;  /* 0x000000ffff077224 */ /* 0x000fe200078e00ff */
[----:B------:R-:W-:Y:S02]  /*0460*/  ISETP.GE.U32.AND P0, PT, R4, 0xf, PT ;  /* 0x0000000f0400780c */ /* 0x000fe40003f06070 */
[----:B------:R-:W-:-:S04]  /*0470*/  LOP3.LUT R26, R6, 0xf, RZ, 0xc0, !PT ;  /* 0x0000000f061a7812 */ /* 0x000fc800078ec0ff */
[----:B------:R-:W-:-:S07]  /*0480*/  ISETP.NE.AND P1, PT, R26, RZ, PT ;  /* 0x000000ff1a00720c */ /* 0x000fce0003f25270 */
[----:B------:R-:W-:Y:S06]  /*0490*/  @!P0 BRA `(.L_x_1) ;  /* 0x0000000400348947 */ /* 0x000fec0003800000 */
[----:B------:R-:W-:Y:S01]  /*04a0*/  LOP3.LUT R7, R6, 0xfffffff0, RZ, 0xc0, !PT ;  /* 0xfffffff006077812 */ /* 0x000fe200078ec0ff */
[----:B------:R-:W0:Y:S01]  /*04b0*/  LDCU.64 UR10, c[0x0][0x390] ;  /* 0x00007200ff0a77ac */ /* 0x000e220008000a00 */
[----:B------:R-:W-:-:S05]  /*04c0*/  UMOV UR4, URZ ;  /* 0x000000ff00047c82 */ /* 0x000fca0008000000 */
.L_x_2:
[----:B0-----:R-:W-:Y:S01]  /*04d0*/  UIADD3 UR5, UP0, UPT, UR4, UR10, URZ ;  /* 0x0000000a04057290 */ /* 0x001fe2000ff1e0ff */
[----:B------:R-:W0:Y:S03]  /*04e0*/  LDC R20, c[0x0][0x398] ;  /* 0x0000e600ff147b82 */ /* 0x000e260000000800 */
[----:B------:R-:W-:Y:S02]  /*04f0*/  UIADD3.X UR8, UPT, UPT, URZ, UR11, URZ, UP0, !UPT ;  /* 0x0000000bff087290 */ /* 0x000fe400087fe4ff */
[----:B--2---:R-:W-:-:S04]  /*0500*/  IMAD.U32 R4, RZ, RZ, UR5 ;  /* 0x00000005ff047e24 */ /* 0x004fc8000f8e00ff */
[----:B------:R-:W-:-:S05]  /*0510*/  MOV R5, UR8 ;  /* 0x0000000800057c02 */ /* 0x000fca0008000f00 */
[----:B------:R-:W2:Y:S04]  /*0520*/  LDG.E.S8 R14, desc[UR6][R4.64] ;  /* 0x00000006040e7981 */ /* 0x000ea8000c1e1300 */
[----:B------:R-:W3:Y:S04]  /*0530*/  LDG.E.S8 R24, desc[UR6][R4.64+0x1] ;  /* 0x0000010604187981 */ /* 0x000ee8000c1e1300 */
[----:B------:R-:W4:Y:S04]  /*0540*/  LDG.E.S8 R10, desc[UR6][R4.64+0x2] ;  /* 0x00000206040a7981 */ /* 0x000f28000c1e1300 */
[----:B------:R-:W5:Y:S04]  /*0550*/  LDG.E.S8 R27, desc[UR6][R4.64+0x3] ;  /* 0x00000306041b7981 */ /* 0x000f68000c1e1300 */
        /* <DEDUP_REMOVED lines=11> */
[----:B------:R1:W5:Y:S01]  /*0610*/  LDG.E.S8 R12, desc[UR6][R4.64+0xf] ;  /* 0x00000f06040c7981 */ /* 0x000362000c1e1300 */
[----:B------:R-:W-:-:S06]  /*0620*/  ULOP3.LUT UR5, URZ, UR4, URZ, 0x33, !UPT ;  /* 0x00000004ff057292 */ /* 0x000fcc000f8e33ff */
[----:B0-----:R-:W-:Y:S02]  /*0630*/  VIADD R16, R20, UR5 ;  /* 0x0000000514107c36 */ /* 0x001fe40008000000 */
[--C-:B--2---:R-:W-:Y:S01]  /*0640*/  IMAD R18, R14, 0x4, R2.reuse ;  /* 0x000000040e127824 */ /* 0x104fe200078e0202 */
[----:B------:R-:W-:Y:S01]  /*0650*/  IADD3 R14, PT, PT, R20, -UR4, RZ ;  /* 0x80000004140e7c10 */ /* 0x000fe2000fffe0ff */
[----:B------:R-:W-:Y:S01]  /*0660*/  UIADD3 UR4, UPT, UPT, UR4, 0x10, URZ ;  /* 0x0000001004047890 */ /* 0x000fe2000fffe0ff */
[--C-:B---3--:R-:W-:Y:S02]  /*0670*/  IMAD R24, R24, 0x4, R2.reuse ;  /* 0x0000000418187824 */ /* 0x108fe400078e0202 */
[----:B------:R0:W-:Y:S01]  /*0680*/  STL [R18], R16 ;  /* 0x0000001012007387 */ /* 0x0001e20000100800 */
[C---:B------:R-:W-:Y:S01]  /*0690*/  VIADD R22, R14.reuse, 0xfffffffe ;  /* 0xfffffffe0e167836 */ /* 0x040fe20000000000 */
[C---:B-1----:R-:W-:Y:S01]  /*06a0*/  IADD3 R5, PT, PT, R14.reuse, -0x5, RZ ;  /* 0xfffffffb0e057810 */ /* 0x042fe20007ffe0ff */
[----:B------:R-:W-:Y:S01]  /*06b0*/  VIADD R4, R14, 0xfffffffc ;  /* 0xfffffffc0e047836 */ /* 0x000fe20000000000 */
[----:B----4-:R-:W-:Y:S01]  /*06c0*/  LEA R28, R10, R2, 0x2 ;  /* 0x000000020a1c7211 */ /* 0x010fe200078e10ff */
[----:B------:R-:W-:Y:S01]  /*06d0*/  VIADD R10, R14, 0xfffffffd ;  /* 0xfffffffd0e0a7836 */ /* 0x000fe20000000000 */
[----:B------:R-:W-:Y:S01]  /*06e0*/  STL [R24], R22 ;  /* 0x0000001618007387 */ /* 0x000fe20000100800 */
[----:B-----5:R-:W-:Y:S01]  /*06f0*/  IMAD R27, R27, 0x4, R2 ;  /* 0x000000041b1b7824 */ /* 0x020fe200078e0202 */
[----:B------:R-:W-:-:S02]  /*0700*/  ISETP.NE.AND P0, PT, R7, UR4, PT ;  /* 0x0000000407007c0c */ /* 0x000fc4000bf05270 */
[----:B------:R1:W-:Y:S01]  /*0710*/  STL [R28], R10 ;  /* 0x0000000a1c007387 */ /* 0x0003e20000100800 */
[----:B0-----:R-:W-:Y:S02]  /*0720*/  LEA R16, R29, R2, 0x2 ;  /* 0x000000021d107211 */ /* 0x001fe400078e10ff */
[----:B------:R-:W-:Y:S01]  /*0730*/  IADD3 R18, PT, PT, R14, -0x8, RZ ;  /* 0xfffffff80e127810 */ /* 0x000fe20007ffe0ff */
[----:B------:R0:W-:Y:S01]  /*0740*/  STL [R27], R4 ;  /* 0x000000041b007387 */ /* 0x0001e20000100800 */
[--C-:B------:R-:W-:Y:S02]  /*0750*/  IMAD R29, R8, 0x4, R2.reuse ;  /* 0x00000004081d7824 */ /* 0x100fe400078e0202 */
[C---:B------:R-:W-:Y:S01]  /*0760*/  VIADD R8, R14.reuse, 0xfffffff9 ;  /* 0xfffffff90e087836 */ /* 0x040fe20000000000 */
[----:B------:R2:W-:Y:S01]  /*0770*/  STL [R16], R5 ;  /* 0x0000000510007387 */ /* 0x0005e20000100800 */
[----:B------:R-:W-:Y:S01]  /*0780*/  IMAD R17, R17, 0x4, R2 ;  /* 0x0000000411117824 */ /* 0x000fe200078e0202 */
[C---:B-1----:R-:W-:Y:S01]  /*0790*/  IADD3 R28, PT, PT, R14.reuse, -0xb, RZ ;  /* 0xfffffff50e1c7810 */ /* 0x042fe20007ffe0ff */
[----:B------:R-:W-:-:S02]  /*07a0*/  VIADD R10, R14, 0xfffffffa ;  /* 0xfffffffa0e0a7836 */ /* 0x000fc40000000000 */
[--C-:B------:R-:W-:Y:S01]  /*07b0*/  IMAD R19, R19, 0x4, R2.reuse ;  /* 0x0000000413137824 */ /* 0x100fe200078e0202 */
[C---:B0-----:R-:W-:Y:S01]  /*07c0*/  IADD3 R4, PT, PT, R14.reuse, -0xc, RZ ;  /* 0xfffffff40e047810 */ /* 0x041fe20007ffe0ff */
[C---:B------:R-:W-:Y:S01]  /*07d0*/  VIADD R22, R14.reuse, 0xfffffff7 ;  /* 0xfffffff70e167836 */ /* 0x040fe20000000000 */
[----:B------:R0:W-:Y:S01]  /*07e0*/  STL [R29], R10 ;  /* 0x0000000a1d007387 */ /* 0x0001e20000100800 */
[----:B------:R-:W-:Y:S01]  /*07f0*/  LEA R25, R25, R2, 0x2 ;  /* 0x0000000219197211 */ /* 0x000fe200078e10ff */
[C---:B------:R-:W-:Y:S01]  /*0800*/  VIADD R24, R14.reuse, 0xfffffff6 ;  /* 0xfffffff60e187836 */ /* 0x040fe20000000000 */
[C---:B--2---:R-:W-:Y:S01]  /*0810*/  IADD3 R16, PT, PT, R14.reuse, -0xf, RZ ;  /* 0xfffffff10e107810 */ /* 0x044fe20007ffe0ff */
[----:B------:R1:W-:Y:S01]  /*0820*/  STL [R17], R8 ;  /* 0x0000000811007387 */ /* 0x0003e20000100800 */
[--C-:B------:R-:W-:Y:S02]  /*0830*/  IMAD R21, R21, 0x4, R2.reuse ;  /* 0x0000000415157824 */ /* 0x100fe400078e0202 */
[----:B------:R-:W-:Y:S01]  /*0840*/  VIADD R5, R14, 0xfffffff3 ;  /* 0xfffffff30e057836 */ /* 0x000fe20000000000 */
[----:B------:R2:W-:Y:S01]  /*0850*/  STL [R19], R18 ;  /* 0x0000001213007387 */ /* 0x0005e20000100800 */
[----:B------:R-:W-:-:S02]  /*0860*/  IMAD R23, R23, 0x4, R2 ;  /* 0x0000000417177824 */ /* 0x000fc400078e0202 */
[C---:B0-----:R-:W-:Y:S01]  /*0870*/  VIADD R10, R14.reuse, 0xfffffff2 ;  /* 0xfffffff20e0a7836 */ /* 0x041fe20000000000 */
[----:B------:R2:W-:Y:S01]  /*0880*/  STL [R25], R22 ;  /* 0x0000001619007387 */ /* 0x0005e20000100800 */
[----:B------:R-:W-:Y:S02]  /*0890*/  IMAD R9, R9, 0x4, R2 ;  /* 0x0000000409097824 */ /* 0x000fe400078e0202 */
[----:B------:R-:W-:Y:S01]  /*08a0*/  VIADD R14, R14, 0xfffffff0 ;  /* 0xfffffff00e0e7836 */ /* 0x000fe20000000000 */
[----:B------:R2:W-:Y:S01]  /*08b0*/  STL [R21], R24 ;  /* 0x0000001815007387 */ /* 0x0005e20000100800 */
[----:B-1----:R-:W-:-:S03]  /*08c0*/  LEA R8, R11, R2, 0x2 ;  /* 0x000000020b087211 */ /* 0x002fc600078e10ff */
[----:B------:R2:W-:Y:S01]  /*08d0*/  STL [R23], R28 ;  /* 0x0000001c17007387 */ /* 0x0005e20000100800 */
[----:B------:R-:W-:-:S03]  /*08e0*/  IMAD R13, R13, 0x4, R2 ;  /* 0x000000040d0d7824 */ /* 0x000fc600078e0202 */
[----:B------:R2:W-:Y:S01]  /*08f0*/  STL [R9], R4 ;  /* 0x0000000409007387 */ /* 0x0005e20000100800 */
[----:B------:R-:W-:-:S03]  /*0900*/  IMAD R15, R15, 0x4, R2 ;  /* 0x000000040f0f7824 */ /* 0x000fc600078e0202 */
[----:B------:R2:W-:Y:S01]  /*0910*/  STL [R8], R5 ;  /* 0x0000000508007387 */ /* 0x0005e20000100800 */
[----:B------:R-:W-:-:S03]  /*0920*/  LEA R11, R12, R2, 0x2 ;  /* 0x000000020c0b7211 */ /* 0x000fc600078e10ff */
[----:B------:R2:W-:Y:S04]  /*0930*/  STL [R13], R10 ;  /* 0x0000000a0d007387 */ /* 0x0005e80000100800 */
[----:B------:R2:W-:Y:S04]  /*0940*/  STL [R15], R16 ;  /* 0x000000100f007387 */ /* 0x0005e80000100800 */
[----:B------:R2:W-:Y:S01]  /*0950*/  STL [R11], R14 ;  /* 0x0000000e0b007387 */ /* 0x0005e20000100800 */
[----:B------:R-:W-:Y:S05]  /*0960*/  @P0 BRA `(.L_x_2) ;  /* 0xfffffff800d80947 */ /* 0x000fea000383ffff */
.L_x_1:
[----:B------:R-:W-:Y:S05]  /*0970*/  @!P1 BRA `(.L_x_0) ;  /* 0x0000000400549947 */ /* 0x000fea0003800000 */
[----:B------:R-:W-:Y:S02]  /*0980*/  ISETP.GE.U32.AND P0, PT, R26, 0x8, PT ;  /* 0x000000081a00780c */ /* 0x000fe40003f06070 */
[----:B--2---:R-:W-:-:S04]  /*0990*/  LOP3.LUT R16, R6, 0x7, RZ, 0xc0, !PT ;  /* 0x0000000706107812 */ /* 0x004fc800078ec0ff */
[----:B------:R-:W-:-:S07]  /*09a0*/  ISETP.NE.AND P1, PT, R16, RZ, PT ;  /* 0x000000ff1000720c */ /* 0x000fce0003f25270 */
[----:B------:R-:W-:Y:S06]  /*09b0*/  @!P0 BRA `(.L_x_3) ;  /* 0x0000000000988947 */ /* 0x000fec0003800000 */
[----:B------:R-:W0:Y:S02]  /*09c0*/  LDCU.64 UR4, c[0x0][0x390] ;  /* 0x00007200ff0477ac */ /* 0x000e240008000a00 */
[----:B0-----:R-:W-:-:S05]  /*09d0*/  IADD3 R4, P0, PT, R7, UR4, RZ ;  /* 0x0000000407047c10 */ /* 0x001fca000ff1e0ff */
[----:B------:R-:W-:-:S05]  /*09e0*/  IMAD.X R5, RZ, RZ, UR5, P0 ;  /* 0x00000005ff057e24 */ /* 0x000fca00080e06ff */
[----:B------:R-:W2:Y:S04]  /*09f0*/  LDG.E.S8 R21, desc[UR6][R4.64] ;  /* 0x0000000604157981 */ /* 0x000ea8000c1e1300 */
[----:B------:R-:W3:Y:S04]  /*0a00*/  LDG.E.S8 R23, desc[UR6][R4.64+0x1] ;  /* 0x0000010604177981 */ /* 0x000ee8000c1e1300 */
[----:B------:R-:W4:Y:S04]  /*0a10*/  LDG.E.S8 R25, desc[UR6][R4.64+0x2] ;  /* 0x0000020604197981 */ /* 0x000f28000c1e1300 */
[----:B------:R-:W5:Y:S04]  /*0a20*/  LDG.E.S8 R17, desc[UR6][R4.64+0x3] ;  /* 0x0000030604117981 */ /* 0x000f68000c1e1300 */
[----:B------:R-:W5:Y:S04]  /*0a30*/  LDG.E.S8 R13, desc[UR6][R4.64+0x4] ;  /* 0x00000406040d7981 */ /* 0x000f68000c1e1300 */
[----:B------:R-:W5:Y:S04]  /*0a40*/  LDG.E.S8 R11, desc[UR6][R4.64+0x5] ;  /* 0x00000506040b7981 */ /* 0x000f68000c1e1300 */
[----:B------:R-:W5:Y:S04]  /*0a50*/  LDG.E.S8 R9, desc[UR6][R4.64+0x6] ;  /* 0x0000060604097981 */ /* 0x000f68000c1e1300 */
[----:B------:R0:W5:Y:S01]  /*0a60*/  LDG.E.S8 R15, desc[UR6][R4.64+0x7] ;  /* 0x00000706040f7981 */ /* 0x000162000c1e1300 */
[----:B------:R-:W-:Y:S01]  /*0a70*/  LOP3.LUT R19, RZ, R7, RZ, 0x33, !PT ;  /* 0x00000007ff137212 */ /* 0x000fe200078e33ff */
[----:B------:R-:W-:Y:S01]  /*0a80*/  IMAD.IADD R10, R20, 0x1, -R7 ;  /* 0x00000001140a7824 */ /* 0x000fe200078e0a07 */
[----:B------:R-:W-:-:S02]  /*0a90*/  IADD3 R7, PT, PT, R7, 0x8, RZ ;  /* 0x0000000807077810 */ /* 0x000fc40007ffe0ff */
[----:B------:R-:W-:Y:S01]  /*0aa0*/  IADD3 R19, PT, PT, R19, R20, RZ ;  /* 0x0000001413137210 */ /* 0x000fe20007ffe0ff */
[C---:B------:R-:W-:Y:S02]  /*0ab0*/  VIADD R12, R10.reuse, 0xfffffffe ;  /* 0xfffffffe0a0c7836 */ /* 0x040fe40000000000 */
[C---:B------:R-:W-:Y:S01]  /*0ac0*/  VIADD R14, R10.reuse, 0xfffffffd ;  /* 0xfffffffd0a0e7836 */ /* 0x040fe20000000000 */
[C---:B0-----:R-:W-:Y:S01]  /*0ad0*/  IADD3 R4, PT, PT, R10.reuse, -0x4, RZ ;  /* 0xfffffffc0a047810 */ /* 0x041fe20007ffe0ff */
[C---:B------:R-:W-:Y:S02]  /*0ae0*/  VIADD R5, R10.reuse, 0xfffffffb ;  /* 0xfffffffb0a057836 */ /* 0x040fe40000000000 */
[C---:B------:R-:W-:Y:S02]  /*0af0*/  VIADD R18, R10.reuse, 0xfffffffa ;  /* 0xfffffffa0a127836 */ /* 0x040fe40000000000 */
[----:B------:R-:W-:Y:S01]  /*0b00*/  VIADD R22, R10, 0xfffffff8 ;  /* 0xfffffff80a167836 */ /* 0x000fe20000000000 */
[----:B--2---:R-:W-:-:S02]  /*0b10*/  LEA R8, R21, R2, 0x2 ;  /* 0x0000000215087211 */ /* 0x004fc400078e10ff */
[----:B------:R-:W-:Y:S01]  /*0b20*/  IADD3 R21, PT, PT, R10, -0x7, RZ ;  /* 0xfffffff90a157810 */ /* 0x000fe20007ffe0ff */
[--C-:B---3--:R-:W-:Y:S02]  /*0b30*/  IMAD R23, R23, 0x4, R2.reuse ;  /* 0x0000000417177824 */ /* 0x108fe400078e0202 */
[----:B------:R0:W-:Y:S01]  /*0b40*/  STL [R8], R19 ;  /* 0x0000001308007387 */ /* 0x0001e20000100800 */
[----:B----4-:R-:W-:-:S03]  /*0b50*/  IMAD R25, R25, 0x4, R2 ;  /* 0x0000000419197824 */ /* 0x010fc600078e0202 */
[----:B------:R1:W-:Y:S01]  /*0b60*/  STL [R23], R12 ;  /* 0x0000000c17007387 */ /* 0x0003e20000100800 */
[----:B-----5:R-:W-:-:S03]  /*0b70*/  IMAD R17, R17, 0x4, R2 ;  /* 0x0000000411117824 */ /* 0x020fc600078e0202 */
[----:B------:R1:W-:Y:S01]  /*0b80*/  STL [R25], R14 ;  /* 0x0000000e19007387 */ /* 0x0003e20000100800 */
[----:B------:R-:W-:-:S03]  /*0b90*/  LEA R10, R13, R2, 0x2 ;  /* 0x000000020d0a7211 */ /* 0x000fc600078e10ff */
[----:B------:R1:W-:Y:S01]  /*0ba0*/  STL [R17], R4 ;  /* 0x0000000411007387 */ /* 0x0003e20000100800 */
[----:B------:R-:W-:-:S03]  /*0bb0*/  IMAD R11, R11, 0x4, R2 ;  /* 0x000000040b0b7824 */ /* 0x000fc600078e0202 */
[----:B------:R1:W-:Y:S01]  /*0bc0*/  STL [R10], R5 ;  /* 0x000000050a007387 */ /* 0x0003e20000100800 */
[----:B0-----:R-:W-:-:S03]  /*0bd0*/  LEA R8, R9, R2, 0x2 ;  /* 0x0000000209087211 */ /* 0x001fc600078e10ff */
[----:B------:R1:W-:Y:S01]  /*0be0*/  STL [R11], R18 ;  /* 0x000000120b007387 */ /* 0x0003e20000100800 */
[----:B------:R-:W-:-:S03]  /*0bf0*/  IMAD R15, R15, 0x4, R2 ;  /* 0x000000040f0f7824 */ /* 0x000fc600078e0202 */
[----:B------:R1:W-:Y:S04]  /*0c00*/  STL [R8], R21 ;  /* 0x0000001508007387 */ /* 0x0003e80000100800 */
[----:B------:R1:W-:Y:S02]  /*0c10*/  STL [R15], R22 ;  /* 0x000000160f007387 */ /* 0x0003e40000100800 */
.L_x_3:
[----:B------:R-:W-:Y:S05]  /*0c20*/  @!P1 BRA `(.L_x_0) ;  /* 0x0000000000a89947 */ /* 0x000fea0003800000 */
[----:B------:R-:W-:Y:S02]  /*0c30*/  ISETP.GE.U32.AND P0, PT, R16, 0x4, PT ;  /* 0x000000041000780c */ /* 0x000fe40003f06070 */
[----:B------:R-:W-:-:S04]  /*0c40*/  LOP3.LUT R6, R6, 0x3, RZ, 0xc0, !PT ;  /* 0x0000000306067812 */ /* 0x000fc800078ec0ff */
[----:B------:R-:W-:-:S07]  /*0c50*/  ISETP.NE.AND P1, PT, R6, RZ, PT ;  /* 0x000000ff0600720c */ /* 0x000fce0003f25270 */
[----:B------:R-:W-:Y:S06]  /*0c60*/  @!P0 BRA `(.L_x_4) ;  /* 0x0000000000588947 */ /* 0x000fec0003800000 */
[----:B------:R-:W1:Y:S02]  /*0c70*/  LDCU.64 UR4, c[0x0][0x390] ;  /* 0x00007200ff0477ac */ /* 0x000e640008000a00 */
[----:B-1----:R-:W-:-:S05]  /*0c80*/  IADD3 R4, P0, PT, R7, UR4, RZ ;  /* 0x0000000407047c10 */ /* 0x002fca000ff1e0ff */
[----:B------:R-:W-:-:S05]  /*0c90*/  IMAD.X R5, RZ, RZ, UR5, P0 ;  /* 0x00000005ff057e24 */ /* 0x000fca00080e06ff */
[----:B------:R-:W2:Y:S04]  /*0ca0*/  LDG.E.S8 R11, desc[UR6][R4.64] ;  /* 0x00000006040b7981 */ /* 0x000ea8000c1e1300 */
[----:B------:R-:W3:Y:S04]  /*0cb0*/  LDG.E.S8 R13, desc[UR6][R4.64+0x1] ;  /* 0x00000106040d7981 */ /* 0x000ee8000c1e1300 */
[----:B------:R-:W4:Y:S04]  /*0cc0*/  LDG.E.S8 R15, desc[UR6][R4.64+0x2] ;  /* 0x00000206040f7981 */ /* 0x000f28000c1e1300 */
[----:B------:R-:W5:Y:S01]  /*0cd0*/  LDG.E.S8 R17, desc[UR6][R4.64+0x3] ;  /* 0x0000030604117981 */ /* 0x000f62000c1e1300 */
[----:B------:R-:W-:-:S02]  /*0ce0*/  IADD3 R8, PT, PT, -R7, R20, RZ ;  /* 0x0000001407087210 */ /* 0x000fc40007ffe1ff */
[----:B------:R-:W-:Y:S01]  /*0cf0*/  LOP3.LUT R9, RZ, R7, RZ, 0x33, !PT ;  /* 0x00000007ff097212 */ /* 0x000fe200078e33ff */
[----:B------:R-:W-:Y:S01]  /*0d00*/  VIADD R7, R7, 0x4 ;  /* 0x0000000407077836 */ /* 0x000fe20000000000 */
[C---:B------:R-:W-:Y:S01]  /*0d10*/  IADD3 R10, PT, PT, R8.reuse, -0x2, RZ ;  /* 0xfffffffe080a7810 */ /* 0x040fe20007ffe0ff */
[C---:B------:R-:W-:Y:S01]  /*0d20*/  VIADD R12, R8.reuse, 0xfffffffd ;  /* 0xfffffffd080c7836 */ /* 0x040fe20000000000 */
[----:B------:R-:W-:Y:S01]  /*0d30*/  IADD3 R14, PT, PT, R8, -0x4, RZ ;  /* 0xfffffffc080e7810 */ /* 0x000fe20007ffe0ff */
[----:B------:R-:W-:Y:S02]  /*0d40*/  IMAD.IADD R9, R9, 0x1, R20 ;  /* 0x0000000109097824 */ /* 0x000fe400078e0214 */
[----:B--2---:R-:W-:Y:S01]  /*0d50*/  IMAD R8, R11, 0x4, R2 ;  /* 0x000000040b087824 */ /* 0x004fe200078e0202 */
[----:B---3--:R-:W-:-:S04]  /*0d60*/  LEA R13, R13, R2, 0x2 ;  /* 0x000000020d0d7211 */ /* 0x008fc800078e10ff */
[----:B------:R0:W-:Y:S01]  /*0d70*/  STL [R8], R9 ;  /* 0x0000000908007387 */ /* 0x0001e20000100800 */
[----:B----4-:R-:W-:-:S03]  /*0d80*/  IMAD R15, R15, 0x4, R2 ;  /* 0x000000040f0f7824 */ /* 0x010fc600078e0202 */
[----:B------:R0:W-:Y:S01]  /*0d90*/  STL [R13], R10 ;  /* 0x0000000a0d007387 */ /* 0x0001e20000100800 */
[----:B-----5:R-:W-:-:S03]  /*0da0*/  LEA R17, R17, R2, 0x2 ;  /* 0x0000000211117211 */ /* 0x020fc600078e10ff */
[----:B------:R0:W-:Y:S04]  /*0db0*/  STL [R15], R12 ;  /* 0x0000000c0f007387 */ /* 0x0001e80000100800 */
[----:B------:R0:W-:Y:S02]  /*0dc0*/  STL [R17], R14 ;  /* 0x0000000e11007387 */ /* 0x0001e40000100800 */
.L_x_4:
[----:B------:R-:W-:Y:S05]  /*0dd0*/  @!P1 BRA `(.L_x_0) ;  /* 0x00000000003c9947 */ /* 0x000fea0003800000 */
[----:B------:R-:W1:Y:S01]  /*0de0*/  LDCU.64 UR4, c[0x0][0x390] ;  /* 0x00007200ff0477ac */ /* 0x000e620008000a00 */
[----:B------:R-:W-:Y:S01]  /*0df0*/  IMAD.MOV R6, RZ, RZ, -R6 ;  /* 0x000000ffff067224 */ /* 0x000fe200078e0a06 */
[C---:B-1----:R-:W-:Y:S02]  /*0e00*/  IADD3 R4, P0, PT, R7.reuse, UR4, RZ ;  /* 0x0000000407047c10 */ /* 0x042fe4000ff1e0ff */
[----:B------:R-:W-:Y:S02]  /*0e10*/  IADD3 R7, PT, PT, -R7, R20, RZ ;  /* 0x0000001407077210 */ /* 0x000fe40007ffe1ff */
[----:B0-----:R-:W-:-:S09]  /*0e20*/  IADD3.X R9, PT, PT, RZ, UR5, RZ, P0, !PT ;  /* 0x00000005ff097c10 */ /* 0x001fd200087fe4ff */
.L_x_5:
[----:B------:R-:W-:-:S06]  /*0e30*/  IMAD.MOV.U32 R5, RZ, RZ, R9 ;  /* 0x000000ffff057224 */ /* 0x000fcc00078e0009 */
[----:B------:R0:W2:Y:S01]  /*0e40*/  LDG.E.S8 R5, desc[UR6][R4.64] ;  /* 0x0000000604057981 */ /* 0x0000a2000c1e1300 */
[----:B---3--:R-:W-:Y:S02]  /*0e50*/  IADD3 R7, PT, PT, R7, -0x1, RZ ;  /* 0xffffffff07077810 */ /* 0x008fe40007ffe0ff */
[----:B------:R-:W-:-:S04]  /*0e60*/  IADD3 R6, PT, PT, R6, 0x1, RZ ;  /* 0x0000000106067810 */ /* 0x000fc80007ffe0ff */
[----:B------:R-:W-:Y:S02]  /*0e70*/  ISETP.NE.AND P0, PT, R6, RZ, PT ;  /* 0x000000ff0600720c */ /* 0x000fe40003f05270 */
[----:B0-----:R-:W-:-:S05]  /*0e80*/  IADD3 R4, P1, PT, R4, 0x1, RZ ;  /* 0x0000000104047810 */ /* 0x001fca0007f3e0ff */
[----:B------:R-:W-:Y:S02]  /*0e90*/  IMAD.X R9, RZ, RZ, R9, P1 ;  /* 0x000000ffff097224 */ /* 0x000fe400008e0609 */
[----:B--2---:R-:W-:-:S05]  /*0ea0*/  IMAD R8, R5, 0x4, R2 ;  /* 0x0000000405087824 */ /* 0x004fca00078e0202 */
[----:B------:R3:W-:Y:S01]  /*0eb0*/  STL [R8], R7 ;  /* 0x0000000708007387 */ /* 0x0007e20000100800 */
[----:B------:R-:W-:Y:S05]  /*0ec0*/  @P0 BRA `(.L_x_5) ;  /* 0xfffffffc00d80947 */ /* 0x000fea000383ffff */
.L_x_0:
[----:B------:R-:W-:-:S13]  /*0ed0*/  ISETP.GE.AND P0, PT, R0, RZ, PT ;  /* 0x000000ff0000720c */ /* 0x000fda0003f06270 */
[----:B------:R-:W-:Y:S05]  /*0ee0*/  @!P0 EXIT ;  /* 0x000000000000894d */ /* 0x000fea0003800000 */
[----:B0123--:R-:W-:Y:S01]  /*0ef0*/  HFMA2 R8, -RZ, RZ, 0, 0 ;  /* 0x00000000ff087431 */ /* 0x00ffe200000001ff */
[----:B------:R-:W-:Y:S01]  /*0f00*/  BSSY.RECONVERGENT B0, `(.L_x_6) ;  /* 0x000001d000007945 */ /* 0x000fe20003800200 */
[----:B------:R-:W0:Y:S01]  /*0f10*/  LDCU.64 UR10, c[0x0][0x390] ;  /* 0x00007200ff0a77ac */ /* 0x000e220008000a00 */
[----:B------:R-:W1:Y:S04]  /*0f20*/  LDCU.64 UR4, c[0x0][0x380] ;  /* 0x00007000ff0477ac */ /* 0x000e680008000a00 */
.L_x_10:
[----:B------:R-:W2:Y:S01]  /*0f30*/  LDCU UR8, c[0x0][0x398] ;  /* 0x00007300ff0877ac */ /* 0x000ea20008000800 */
[----:B------:R-:W-:Y:S01]  /*0f40*/  BSSY.RELIABLE B1, `(.L_x_7) ;  /* 0x0000010000017945 */ /* 0x000fe20003800100 */
[----:B------:R-:W-:Y:S01]  /*0f50*/  SHF.R.S32.HI R11, RZ, 0x1f, R3 ;  /* 0x0000001fff0b7819 */ /* 0x000fe20000011403 */
[----:B--2---:R-:W-:-:S07]  /*0f60*/  IMAD.U32 R10, RZ, RZ, UR8 ;  /* 0x00000008ff0a7e24 */ /* 0x004fce000f8e00ff */
.L_x_9:
[----:B------:R-:W-:-:S13]  /*0f70*/  ISETP.GE.AND P0, PT, R10, 0x1, PT ;  /* 0x000000010a00780c */ /* 0x000fda0003f06270 */
[----:B------:R-:W-:Y:S05]  /*0f80*/  @!P0 BREAK.RELIABLE B1 ;  /* 0x0000000000018942 */ /* 0x000fea0003800100 */
[----:B------:R-:W-:Y:S05]  /*0f90*/  @!P0 BRA `(.L_x_8) ;  /* 0x00000000004c8947 */ /* 0x000fea0003800000 */
[C---:B------:R-:W-:Y:S02]  /*0fa0*/  IADD3 R9, PT, PT, R10.reuse, -0x1, RZ ;  /* 0xffffffff0a097810 */ /* 0x040fe40007ffe0ff */
[----:B-1----:R-:W-:Y:S02]  /*0fb0*/  IADD3 R6, P1, P2, R10, UR4, R3 ;  /* 0x000000040a067c10 */ /* 0x002fe4000fa3e003 */
[----:B0-----:R-:W-:Y:S02]  /*0fc0*/  IADD3 R4, P0, PT, R9, UR10, RZ ;  /* 0x0000000a09047c10 */ /* 0x001fe4000ff1e0ff */
[----:B------:R-:W-:-:S03]  /*0fd0*/  IADD3.X R7, PT, PT, RZ, UR5, R11, P1, P2 ;  /* 0x00000005ff077c10 */ /* 0x000fc60008fe440b */
[----:B------:R-:W-:-:S03]  /*0fe0*/  IMAD.X R5, RZ, RZ, UR11, P0 ;  /* 0x0000000bff057e24 */ /* 0x000fc600080e06ff */
[----:B------:R-:W2:Y:S04]  /*0ff0*/  LDG.E.U8 R7, desc[UR6][R6.64+-0x1] ;  /* 0xffffff0606077981 */ /* 0x000ea8000c1e1100 */
[----:B------:R-:W2:Y:S01]  /*1000*/  LDG.E.U8 R4, desc[UR6][R4.64] ;  /* 0x0000000604047981 */ /* 0x000ea2000c1e1100 */
[----:B------:R-:W-:Y:S02]  /*1010*/  MOV R10, R9 ;  /* 0x00000009000a7202 */ /* 0x000fe40000000f00 */
[----:B--2---:R-:W-:-:S13]  /*1020*/  ISETP.NE.AND P0, PT, R4, R7, PT ;  /* 0x000000070400720c */ /* 0x004fda0003f05270 */
[----:B------:R-:W-:Y:S05]  /*1030*/  @!P0 BRA `(.L_x_9) ;  /* 0xfffffffc00cc8947 */ /* 0x000fea000383ffff */
[----:B------:R-:W-:Y:S05]  /*1040*/  BSYNC.RELIABLE B1 ;  /* 0x0000000000017941 */ /* 0x000fea0003800100 */
.L_x_7:
[----:B------:R-:W-:-:S05]  /*1050*/  PRMT R5, R7, 0x8880, RZ ;  /* 0x0000888007057816 */ /* 0x000fca00000000ff */
[----:B------:R-:W-:-:S06]  /*1060*/  IMAD R5, R5, 0x4, R2 ;  /* 0x0000000405057824 */ /* 0x000fcc00078e0202 */
[----:B------:R-:W2:Y:S02]  /*1070*/  LDL R5, [R5] ;  /* 0x0000000005057983 */ /* 0x000ea40000100800 */
[----:B--2---:R-:W-:-:S04]  /*1080*/  IADD3 R8, PT, PT, R5, R8, RZ ;  /* 0x0000000805087210 */ /* 0x004fc80007ffe0ff */
[C---:B------:R-:W-:Y:S01]  /*1090*/  ISETP.GT.AND P0, PT, R8.reuse, R0, PT ;  /* 0x000000000800720c */ /* 0x040fe20003f04270 */
[----:B------:R-:W-:-:S12]  /*10a0*/  IMAD.IADD R3, R8, 0x1, R3 ;  /* 0x0000000108037824 */ /* 0x000fd800078e0203 */
[----:B------:R-:W-:Y:S05]  /*10b0*/  @!P0 BRA `(.L_x_10) ;  /* 0xfffffffc009c8947 */ /* 0x000fea000383ffff */
[----:B------:R-:W-:Y:S05]  /*10c0*/  EXIT ;  /* 0x000000000000794d */ /* 0x000fea0003800000 */
.L_x_8:
[----:B01----:R-:W-:Y:S05]  /*10d0*/  BSYNC.RECONVERGENT B0 ;  /* 0x0000000000007941 */ /* 0x003fea0003800200 */
.L_x_6:
[----:B------:R-:W0:Y:S01]  /*10e0*/  LDC.64 R4, c[0x0][0x3a0] ;  /* 0x0000e800ff047b82 */ /* 0x000e220000000a00 */
[----:B------:R-:W-:Y:S02]  /*10f0*/  HFMA2 R7, -RZ, RZ, 0, 5.9604644775390625e-08 ;  /* 0x00000001ff077431 */ /* 0x000fe400000001ff */
[----:B0-----:R-:W-:-:S05]  /*1100*/  IMAD.WIDE R2, R3, 0x4, R4 ;  /* 0x0000000403027825 */ /* 0x001fca00078e0204 */
[----:B------:R-:W-:Y:S01]  /*1110*/  STG.E desc[UR6][R2.64], R7 ;  /* 0x0000000702007986 */ /* 0x000fe2000c101906 */
[----:B------:R-:W-:Y:S05]  /*1120*/  EXIT ;  /* 0x000000000000794d */ /* 0x000fea0003800000 */
.L_x_11:
[----:B------:R-:W-:-:S00]  /*1130*/  BRA `(.L_x_11) ;  /* 0xfffffffc00fc7947 */ /* 0x000fc0000383ffff */
[----:B------:R-:W-:-:S00]  /*1140*/  NOP ;  /* 0x0000000000007918 */ /* 0x000fc00000000000 */
        /* <DEDUP_REMOVED lines=11> */
.L_x_12:


//--------------------- .nv.shared.reserved.0     --------------------------
	.section	.nv.shared.reserved.0,"aw",@nobits
	.weak		__nv_reservedSMEM_offset_0_alias
	.size		__nv_reservedSMEM_offset_0_alias, 0, 64
	.other		__nv_reservedSMEM_offset_0_alias,@"STO_CUDA_RESERVED_SHARED STV_DEFAULT"
__nv_reservedSMEM_offset_0_alias:
	.zero		0
	.zero		64


//--------------------- .nv.constant0._Z10boyerMoorePKciS0_iPi --------------------------
	.section	.nv.constant0._Z10boyerMoorePKciS0_iPi,"a",@progbits
	.sectionflags	@""
	.align	4
.nv.constant0._Z10boyerMoorePKciS0_iPi:
	.zero		936


//--------------------- SYMBOLS --------------------------

	.type		.nv.reservedSmem.offset0,@object
	.size		.nv.reservedSmem.offset0,0x4
